//
// Generated by NVIDIA NVVM Compiler
//
// Compiler Build ID: CL-36424714
// Cuda compilation tools, release 13.0, V13.0.88
// Based on NVVM 20.0.0
//

.version 9.0
.target sm_100
.address_size 64

	// .globl	_Z16create_histogramPKiPiii

.visible .entry _Z16create_histogramPKiPiii(
	.param .u64 .ptr .align 1 _Z16create_histogramPKiPiii_param_0,
	.param .u64 .ptr .align 1 _Z16create_histogramPKiPiii_param_1,
	.param .u32 _Z16create_histogramPKiPiii_param_2,
	.param .u32 _Z16create_histogramPKiPiii_param_3
)
{
	.reg .pred 	%p<7>;
	.reg .b32 	%r<47>;
	.reg .b64 	%rd<23>;

	ld.param.u64 	%rd3, [_Z16create_histogramPKiPiii_param_0];
	ld.param.u64 	%rd4, [_Z16create_histogramPKiPiii_param_1];
	ld.param.u32 	%r12, [_Z16create_histogramPKiPiii_param_2];
	ld.param.u32 	%r13, [_Z16create_histogramPKiPiii_param_3];
	cvta.to.global.u64 	%rd1, %rd4;
	cvta.to.global.u64 	%rd2, %rd3;
	mov.u32 	%r14, %ctaid.x;
	mov.u32 	%r15, %ntid.x;
	mov.u32 	%r16, %tid.x;
	mad.lo.s32 	%r45, %r14, %r15, %r16;
	mov.u32 	%r17, %nctaid.x;
	mul.lo.s32 	%r2, %r15, %r17;
	setp.ge.s32 	%p1, %r45, %r12;
	@%p1 bra 	$L__BB0_7;
	add.s32 	%r18, %r45, %r2;
	max.s32 	%r19, %r12, %r18;
	setp.lt.s32 	%p2, %r18, %r12;
	selp.u32 	%r20, 1, 0, %p2;
	add.s32 	%r21, %r18, %r20;
	sub.s32 	%r22, %r19, %r21;
	div.u32 	%r23, %r22, %r2;
	add.s32 	%r3, %r23, %r20;
	and.b32  	%r24, %r3, 3;
	setp.eq.s32 	%p3, %r24, 3;
	@%p3 bra 	$L__BB0_4;
	add.s32 	%r25, %r3, 1;
	and.b32  	%r26, %r25, 3;
	neg.s32 	%r43, %r26;
$L__BB0_3:
	.pragma "nounroll";
	mul.wide.s32 	%rd5, %r45, 4;
	add.s64 	%rd6, %rd2, %rd5;
	ld.global.u32 	%r27, [%rd6];
	rem.s32 	%r28, %r27, %r13;
	mul.wide.s32 	%rd7, %r28, 4;
	add.s64 	%rd8, %rd1, %rd7;
	atom.global.add.u32 	%r29, [%rd8], 1;
	add.s32 	%r45, %r45, %r2;
	add.s32 	%r43, %r43, 1;
	setp.ne.s32 	%p4, %r43, 0;
	@%p4 bra 	$L__BB0_3;
$L__BB0_4:
	setp.lt.u32 	%p5, %r3, 3;
	@%p5 bra 	$L__BB0_7;
	mul.wide.s32 	%rd13, %r2, 4;
	shl.b32 	%r42, %r2, 2;
$L__BB0_6:
	mul.wide.s32 	%rd9, %r45, 4;
	add.s64 	%rd10, %rd2, %rd9;
	ld.global.u32 	%r30, [%rd10];
	rem.s32 	%r31, %r30, %r13;
	mul.wide.s32 	%rd11, %r31, 4;
	add.s64 	%rd12, %rd1, %rd11;
	atom.global.add.u32 	%r32, [%rd12], 1;
	add.s64 	%rd14, %rd10, %rd13;
	ld.global.u32 	%r33, [%rd14];
	rem.s32 	%r34, %r33, %r13;
	mul.wide.s32 	%rd15, %r34, 4;
	add.s64 	%rd16, %rd1, %rd15;
	atom.global.add.u32 	%r35, [%rd16], 1;
	add.s64 	%rd17, %rd14, %rd13;
	ld.global.u32 	%r36, [%rd17];
	rem.s32 	%r37, %r36, %r13;
	mul.wide.s32 	%rd18, %r37, 4;
	add.s64 	%rd19, %rd1, %rd18;
	atom.global.add.u32 	%r38, [%rd19], 1;
	add.s64 	%rd20, %rd17, %rd13;
	ld.global.u32 	%r39, [%rd20];
	rem.s32 	%r40, %r39, %r13;
	mul.wide.s32 	%rd21, %r40, 4;
	add.s64 	%rd22, %rd1, %rd21;
	atom.global.add.u32 	%r41, [%rd22], 1;
	add.s32 	%r45, %r42, %r45;
	setp.lt.s32 	%p6, %r45, %r12;
	@%p6 bra 	$L__BB0_6;
$L__BB0_7:
	ret;

}


// ===== COMPILED SASS (sm_100) =====

	.target	sm_100

	.elftype	@"ET_EXEC"


//--------------------- .note.nv.tkinfo           --------------------------
	.section	.note.nv.tkinfo,"",@"SHT_NOTE"
	.sectionflags	@"SHF_NOTE_NV_TKINFO"
	.tkinfo
        /*0018*/ 	.word	0x00000002
        /*0030*/ 	.string	""
        /*0030*/ 	.string	"ptxas"
        /*0030*/ 	.string	"Cuda compilation tools, release 13.0, V13.0.88"
        /*0030*/ 	.string	"Build cuda_13.0.r13.0/compiler.36424714_0"
        /*0030*/ 	.string	"-arch sm_100 -m 64 "



//--------------------- .note.nv.cuinfo           --------------------------
	.section	.note.nv.cuinfo,"",@"SHT_NOTE"
	.sectionflags	@"SHF_NOTE_NV_CUINFO"
        /*0018*/ 	.short	0x0002
        /*001a*/ 	.short	0x0064
        /*001c*/ 	.short	0x0082
	.zero		2


//--------------------- .nv.info                  --------------------------
	.section	.nv.info,"",@"SHT_CUDA_INFO"
	.align	4


	//----- nvinfo : EIATTR_REGCOUNT
	.align		4
        /*0000*/ 	.byte	0x04, 0x2f
        /*0002*/ 	.short	(.L_1 - .L_0)
	.align		4
.L_0:
        /*0004*/ 	.word	index@(_Z16create_histogramPKiPiii)
        /*0008*/ 	.word	0x00000018


	//----- nvinfo : EIATTR_FRAME_SIZE
	.align		4
.L_1:
        /*000c*/ 	.byte	0x04, 0x11
        /*000e*/ 	.short	(.L_3 - .L_2)
	.align		4
.L_2:
        /*0010*/ 	.word	index@(_Z16create_histogramPKiPiii)
        /*0014*/ 	.word	0x00000000


	//----- nvinfo : EIATTR_MIN_STACK_SIZE
	.align		4
.L_3:
        /*0018*/ 	.byte	0x04, 0x12
        /*001a*/ 	.short	(.L_5 - .L_4)
	.align		4
.L_4:
        /*001c*/ 	.word	index@(_Z16create_histogramPKiPiii)
        /*0020*/ 	.word	0x00000000
.L_5:


//--------------------- .nv.compat                --------------------------
	.section	.nv.compat,"",@"SHT_CUDA_COMPAT_INFO"
	.align	4
        /*0000*/ 	.byte	0x02, 0x09, 0x00, 0x00, 0x02, 0x02, 0x01, 0x00, 0x02, 0x05, 0x05, 0x00, 0x03, 0x07, 0x01, 0x01
        /*0010*/ 	.byte	0x02, 0x03, 0x00, 0x00, 0x02, 0x06, 0x01, 0x00, 0x04, 0x0b, 0x08, 0x00, 0x09, 0x00, 0x00, 0x00
        /*0020*/ 	.byte	0x00, 0x00, 0x00, 0x00


//--------------------- .nv.info._Z16create_histogramPKiPiii --------------------------
	.section	.nv.info._Z16create_histogramPKiPiii,"",@"SHT_CUDA_INFO"
	.sectionflags	@""
	.align	4


	//----- nvinfo : EIATTR_CUDA_API_VERSION
	.align		4
        /*0000*/ 	.byte	0x04, 0x37
        /*0002*/ 	.short	(.L_7 - .L_6)
.L_6:
        /*0004*/ 	.word	0x00000082


	//----- nvinfo : EIATTR_KPARAM_INFO
	.align		4
.L_7:
        /*0008*/ 	.byte	0x04, 0x17
        /*000a*/ 	.short	(.L_9 - .L_8)
.L_8:
        /*000c*/ 	.word	0x00000000
        /*0010*/ 	.short	0x0003
        /*0012*/ 	.short	0x0014
        /*0014*/ 	.byte	0x00, 0xf0, 0x11, 0x00


	//----- nvinfo : EIATTR_KPARAM_INFO
	.align		4
.L_9:
        /*0018*/ 	.byte	0x04, 0x17
        /*001a*/ 	.short	(.L_11 - .L_10)
.L_10:
        /*001c*/ 	.word	0x00000000
        /*0020*/ 	.short	0x0002
        /*0022*/ 	.short	0x0010
        /*0024*/ 	.byte	0x00, 0xf0, 0x11, 0x00


	//----- nvinfo : EIATTR_KPARAM_INFO
	.align		4
.L_11:
        /*0028*/ 	.byte	0x04, 0x17
        /*002a*/ 	.short	(.L_13 - .L_12)
.L_12:
        /*002c*/ 	.word	0x00000000
        /*0030*/ 	.short	0x0001
        /*0032*/ 	.short	0x0008
        /*0034*/ 	.byte	0x00, 0xf5, 0x21, 0x00


	//----- nvinfo : EIATTR_KPARAM_INFO
	.align		4
.L_13:
        /*0038*/ 	.byte	0x04, 0x17
        /*003a*/ 	.short	(.L_15 - .L_14)
.L_14:
        /*003c*/ 	.word	0x00000000
        /*0040*/ 	.short	0x0000
        /*0042*/ 	.short	0x0000
        /*0044*/ 	.byte	0x00, 0xf5, 0x21, 0x00


	//----- nvinfo : EIATTR_SPARSE_MMA_MASK
	.align		4
.L_15:
        /*0048*/ 	.byte	0x03, 0x50
        /*004a*/ 	.short	0x0000


	//----- nvinfo : EIATTR_MAXREG_COUNT
	.align		4
        /*004c*/ 	.byte	0x03, 0x1b
        /*004e*/ 	.short	0x00ff


	//----- nvinfo : EIATTR_MERCURY_ISA_VERSION
	.align		4
        /*0050*/ 	.byte	0x03, 0x5f
        /*0052*/ 	.short	0x0101


	//----- nvinfo : EIATTR_VRC_CTA_INIT_COUNT
	.align		4
        /*0054*/ 	.byte	0x02, 0x4a
	.zero		1
	.zero		1


	//----- nvinfo : EIATTR_EXIT_INSTR_OFFSETS
	.align		4
        /*0058*/ 	.byte	0x04, 0x1c
        /*005a*/ 	.short	(.L_17 - .L_16)


	//   ....[0]....
.L_16:
        /*005c*/ 	.word	0x00000090


	//   ....[1]....
        /*0060*/ 	.word	0x00000500


	//   ....[2]....
        /*0064*/ 	.word	0x00000ac0


	//----- nvinfo : EIATTR_CRS_STACK_SIZE
	.align		4
.L_17:
        /*0068*/ 	.byte	0x04, 0x1e
        /*006a*/ 	.short	(.L_19 - .L_18)
.L_18:
        /*006c*/ 	.word	0x00000000


	//----- nvinfo : EIATTR_CBANK_PARAM_SIZE
	.align		4
.L_19:
        /*0070*/ 	.byte	0x03, 0x19
        /*0072*/ 	.short	0x0018


	//----- nvinfo : EIATTR_PARAM_CBANK
	.align		4
        /*0074*/ 	.byte	0x04, 0x0a
        /*0076*/ 	.short	(.L_21 - .L_20)
	.align		4
.L_20:
        /*0078*/ 	.word	index@(.nv.constant0._Z16create_histogramPKiPiii)
        /*007c*/ 	.short	0x0380
        /*007e*/ 	.short	0x0018


	//----- nvinfo : EIATTR_SW_WAR
	.align		4
.L_21:
        /*0080*/ 	.byte	0x04, 0x36
        /*0082*/ 	.short	(.L_23 - .L_22)
.L_22:
        /*0084*/ 	.word	0x00000008
.L_23:


//--------------------- .nv.callgraph             --------------------------
	.section	.nv.callgraph,"",@"SHT_CUDA_CALLGRAPH"
	.align	4
	.sectionentsize	8
	.align		4
        /*0000*/ 	.word	0x00000000
	.align		4
        /*0004*/ 	.word	0xffffffff
	.align		4
        /*0008*/ 	.word	0x00000000
	.align		4
        /*000c*/ 	.word	0xfffffffe
	.align		4
        /*0010*/ 	.word	0x00000000
	.align		4
        /*0014*/ 	.word	0xfffffffd
	.align		4
        /*0018*/ 	.word	0x00000000
	.align		4
        /*001c*/ 	.word	0xfffffffc


//--------------------- .text._Z16create_histogramPKiPiii --------------------------
	.section	.text._Z16create_histogramPKiPiii,"ax",@progbits
	.align	128
        .global         _Z16create_histogramPKiPiii
        .type           _Z16create_histogramPKiPiii,@function
        .size           _Z16create_histogramPKiPiii,(.L_x_5 - _Z16create_histogramPKiPiii)
        .other          _Z16create_histogramPKiPiii,@"STO_CUDA_ENTRY STV_DEFAULT"
_Z16create_histogramPKiPiii:
.text._Z16create_histogramPKiPiii:
[----:B------:R-:W-:Y:S01]  /*0000*/  LDC R1, c[0x0][0x37c] ;  /* 0x0000df00ff017b82 */ /* 0x000fe20000000800 */
[----:B------:R-:W0:Y:S07]  /*0010*/  S2R R3, SR_TID.X ;  /* 0x0000000000037919 */ /* 0x000e2e0000002100 */
[----:B------:R-:W0:Y:S01]  /*0020*/  S2UR UR4, SR_CTAID.X ;  /* 0x00000000000479c3 */ /* 0x000e220000002500 */
[----:B------:R-:W1:Y:S07]  /*0030*/  LDCU UR6, c[0x0][0x390] ;  /* 0x00007200ff0677ac */ /* 0x000e6e0008000800 */
[----:B------:R-:W0:Y:S01]  /*0040*/  LDC R0, c[0x0][0x360] ;  /* 0x0000d800ff007b82 */ /* 0x000e220000000800 */
[----:B------:R-:W2:Y:S01]  /*0050*/  LDCU UR5, c[0x0][0x370] ;  /* 0x00006e00ff0577ac */ /* 0x000ea20008000800 */
[----:B0-----:R-:W-:-:S02]  /*0060*/  IMAD R3, R0, UR4, R3 ;  /* 0x0000000400037c24 */ /* 0x001fc4000f8e0203 */
[----:B--2---:R-:W-:-:S03]  /*0070*/  IMAD R0, R0, UR5, RZ ;  /* 0x0000000500007c24 */ /* 0x004fc6000f8e02ff */
[----:B-1----:R-:W-:-:S13]  /*0080*/  ISETP.GE.AND P0, PT, R3, UR6, PT ;  /* 0x0000000603007c0c */ /* 0x002fda000bf06270 */
[----:B------:R-:W-:Y:S05]  /*0090*/  @P0 EXIT ;  /* 0x000000000000094d */ /* 0x000fea0003800000 */
[----:B------:R-:W0:Y:S01]  /*00a0*/  I2F.U32.RP R8, R0 ;  /* 0x0000000000087306 */ /* 0x000e220000209000 */
[C---:B------:R-:W-:Y:S01]  /*00b0*/  IADD3 R2, PT, PT, R0.reuse, R3, RZ ;  /* 0x0000000300027210 */ /* 0x040fe20007ffe0ff */
[----:B------:R-:W-:Y:S01]  /*00c0*/  IMAD.MOV R9, RZ, RZ, -R0 ;  /* 0x000000ffff097224 */ /* 0x000fe200078e0a00 */
[----:B------:R-:W-:Y:S01]  /*00d0*/  ISETP.NE.U32.AND P2, PT, R0, RZ, PT ;  /* 0x000000ff0000720c */ /* 0x000fe20003f45070 */
[----:B------:R-:W1:Y:S01]  /*00e0*/  LDCU.64 UR4, c[0x0][0x358] ;  /* 0x00006b00ff0477ac */ /* 0x000e620008000a00 */
[C---:B------:R-:W-:Y:S01]  /*00f0*/  ISETP.GE.AND P0, PT, R2.reuse, UR6, PT ;  /* 0x0000000602007c0c */ /* 0x040fe2000bf06270 */
[----:B------:R-:W-:Y:S01]  /*0100*/  BSSY.RECONVERGENT B0, `(.L_x_0) ;  /* 0x000003f000007945 */ /* 0x000fe20003800200 */
[----:B------:R-:W-:Y:S02]  /*0110*/  VIMNMX R7, PT, PT, R2, UR6, !PT ;  /* 0x0000000602077c48 */ /* 0x000fe4000ffe0100 */
[----:B------:R-:W-:-:S04]  /*0120*/  SEL R6, RZ, 0x1, P0 ;  /* 0x00000001ff067807 */ /* 0x000fc80000000000 */
[----:B------:R-:W-:Y:S01]  /*0130*/  IADD3 R7, PT, PT, R7, -R2, -R6 ;  /* 0x8000000207077210 */ /* 0x000fe20007ffe806 */
[----:B0-----:R-:W0:Y:S02]  /*0140*/  MUFU.RCP R8, R8 ;  /* 0x0000000800087308 */ /* 0x001e240000001000 */
[----:B0-----:R-:W-:-:S06]  /*0150*/  VIADD R4, R8, 0xffffffe ;  /* 0x0ffffffe08047836 */ /* 0x001fcc0000000000 */
[----:B------:R0:W2:Y:S02]  /*0160*/  F2I.FTZ.U32.TRUNC.NTZ R5, R4 ;  /* 0x0000000400057305 */ /* 0x0000a4000021f000 */
[----:B0-----:R-:W-:Y:S02]  /*0170*/  IMAD.MOV.U32 R4, RZ, RZ, RZ ;  /* 0x000000ffff047224 */ /* 0x001fe400078e00ff */
[----:B--2---:R-:W-:-:S04]  /*0180*/  IMAD R9, R9, R5, RZ ;  /* 0x0000000509097224 */ /* 0x004fc800078e02ff */
[----:B------:R-:W-:-:S06]  /*0190*/  IMAD.HI.U32 R8, R5, R9, R4 ;  /* 0x0000000905087227 */ /* 0x000fcc00078e0004 */
[----:B------:R-:W-:-:S04]  /*01a0*/  IMAD.HI.U32 R5, R8, R7, RZ ;  /* 0x0000000708057227 */ /* 0x000fc800078e00ff */
[----:B------:R-:W-:-:S04]  /*01b0*/  IMAD.MOV R2, RZ, RZ, -R5 ;  /* 0x000000ffff027224 */ /* 0x000fc800078e0a05 */
[----:B------:R-:W-:-:S05]  /*01c0*/  IMAD R7, R0, R2, R7 ;  /* 0x0000000200077224 */ /* 0x000fca00078e0207 */
[----:B------:R-:W-:-:S13]  /*01d0*/  ISETP.GE.U32.AND P0, PT, R7, R0, PT ;  /* 0x000000000700720c */ /* 0x000fda0003f06070 */
[----:B------:R-:W-:Y:S01]  /*01e0*/  @P0 IADD3 R7, PT, PT, -R0, R7, RZ ;  /* 0x0000000700070210 */ /* 0x000fe20007ffe1ff */
[----:B------:R-:W-:-:S03]  /*01f0*/  @P0 VIADD R5, R5, 0x1 ;  /* 0x0000000105050836 */ /* 0x000fc60000000000 */
[----:B------:R-:W-:-:S13]  /*0200*/  ISETP.GE.U32.AND P1, PT, R7, R0, PT ;  /* 0x000000000700720c */ /* 0x000fda0003f26070 */
[----:B------:R-:W-:Y:S01]  /*0210*/  @P1 VIADD R5, R5, 0x1 ;  /* 0x0000000105051836 */ /* 0x000fe20000000000 */
[----:B------:R-:W-:-:S04]  /*0220*/  @!P2 LOP3.LUT R5, RZ, R0, RZ, 0x33, !PT ;  /* 0x00000000ff05a212 */ /* 0x000fc800078e33ff */
[----:B------:R-:W-:-:S04]  /*0230*/  IADD3 R9, PT, PT, R6, R5, RZ ;  /* 0x0000000506097210 */ /* 0x000fc80007ffe0ff */
[C---:B------:R-:W-:Y:S02]  /*0240*/  LOP3.LUT R2, R9.reuse, 0x3, RZ, 0xc0, !PT ;  /* 0x0000000309027812 */ /* 0x040fe400078ec0ff */
[----:B------:R-:W-:Y:S02]  /*0250*/  ISETP.GE.U32.AND P0, PT, R9, 0x3, PT ;  /* 0x000000030900780c */ /* 0x000fe40003f06070 */
[----:B------:R-:W-:-:S13]  /*0260*/  ISETP.NE.AND P1, PT, R2, 0x3, PT ;  /* 0x000000030200780c */ /* 0x000fda0003f25270 */
[----:B-1----:R-:W-:Y:S05]  /*0270*/  @!P1 BRA `(.L_x_1) ;  /* 0x00000000009c9947 */ /* 0x002fea0003800000 */
[----:B------:R-:W0:Y:S01]  /*0280*/  LDC R14, c[0x0][0x394] ;  /* 0x0000e500ff0e7b82 */ /* 0x000e220000000800 */
[----:B------:R-:W-:-:S04]  /*0290*/  IADD3 R9, PT, PT, R9, 0x1, RZ ;  /* 0x0000000109097810 */ /* 0x000fc80007ffe0ff */
[----:B------:R-:W-:-:S03]  /*02a0*/  LOP3.LUT R9, R9, 0x3, RZ, 0xc0, !PT ;  /* 0x0000000309097812 */ /* 0x000fc600078ec0ff */
[----:B------:R-:W1:Y:S02]  /*02b0*/  LDC R8, c[0x0][0x394] ;  /* 0x0000e500ff087b82 */ /* 0x000e640000000800 */
[----:B------:R-:W-:-:S06]  /*02c0*/  IMAD.MOV R9, RZ, RZ, -R9 ;  /* 0x000000ffff097224 */ /* 0x000fcc00078e0a09 */
[----:B------:R-:W2:Y:S01]  /*02d0*/  LDC.64 R4, c[0x0][0x380] ;  /* 0x0000e000ff047b82 */ /* 0x000ea20000000a00 */
[----:B0-----:R-:W-:-:S07]  /*02e0*/  IABS R2, R14 ;  /* 0x0000000e00027213 */ /* 0x001fce0000000000 */
[----:B------:R-:W0:Y:S01]  /*02f0*/  LDC.64 R6, c[0x0][0x388] ;  /* 0x0000e200ff067b82 */ /* 0x000e220000000a00 */
[----:B------:R-:W-:Y:S01]  /*0300*/  ISETP.NE.AND P1, PT, R14, RZ, PT ;  /* 0x000000ff0e00720c */ /* 0x000fe20003f25270 */
[----:B------:R-:W3:Y:S01]  /*0310*/  I2F.RP R12, R2 ;  /* 0x00000002000c7306 */ /* 0x000ee20000209400 */
[----:B------:R-:W-:-:S07]  /*0320*/  LOP3.LUT R14, RZ, R14, RZ, 0x33, !PT ;  /* 0x0000000eff0e7212 */ /* 0x000fce00078e33ff */
[----:B---3--:R-:W3:Y:S02]  /*0330*/  MUFU.RCP R12, R12 ;  /* 0x0000000c000c7308 */ /* 0x008ee40000001000 */
[----:B---3--:R-:W-:-:S06]  /*0340*/  VIADD R10, R12, 0xffffffe ;  /* 0x0ffffffe0c0a7836 */ /* 0x008fcc0000000000 */
[----:B------:R3:W4:Y:S02]  /*0350*/  F2I.FTZ.U32.TRUNC.NTZ R11, R10 ;  /* 0x0000000a000b7305 */ /* 0x000724000021f000 */
[----:B---3--:R-:W-:Y:S02]  /*0360*/  IMAD.MOV.U32 R10, RZ, RZ, RZ ;  /* 0x000000ffff0a7224 */ /* 0x008fe400078e00ff */
[----:B----4-:R-:W-:-:S04]  /*0370*/  IMAD.MOV R13, RZ, RZ, -R11 ;  /* 0x000000ffff0d7224 */ /* 0x010fc800078e0a0b */
[----:B------:R-:W-:-:S04]  /*0380*/  IMAD R13, R13, R2, RZ ;  /* 0x000000020d0d7224 */ /* 0x000fc800078e02ff */
[----:B012---:R-:W-:-:S07]  /*0390*/  IMAD.HI.U32 R12, R11, R13, R10 ;  /* 0x0000000d0b0c7227 */ /* 0x007fce00078e000a */
.L_x_2:
[----:B0-----:R-:W-:-:S06]  /*03a0*/  IMAD.WIDE R10, R3, 0x4, R4 ;  /* 0x00000004030a7825 */ /* 0x001fcc00078e0204 */
[----:B------:R-:W2:Y:S01]  /*03b0*/  LDG.E R10, desc[UR4][R10.64] ;  /* 0x000000040a0a7981 */ /* 0x000ea2000c1e1900 */
[----:B------:R-:W-:Y:S01]  /*03c0*/  IABS R18, R8 ;  /* 0x0000000800127213 */ /* 0x000fe20000000000 */
[----:B------:R-:W-:Y:S01]  /*03d0*/  VIADD R9, R9, 0x1 ;  /* 0x0000000109097836 */ /* 0x000fe20000000000 */
[----:B------:R-:W-:Y:S02]  /*03e0*/  IADD3 R3, PT, PT, R0, R3, RZ ;  /* 0x0000000300037210 */ /* 0x000fe40007ffe0ff */
[----:B--2---:R-:W-:Y:S02]  /*03f0*/  IABS R15, R10 ;  /* 0x0000000a000f7213 */ /* 0x004fe40000000000 */
[----:B------:R-:W-:-:S03]  /*0400*/  ISETP.GE.AND P3, PT, R10, RZ, PT ;  /* 0x000000ff0a00720c */ /* 0x000fc60003f66270 */
[----:B------:R-:W-:-:S05]  /*0410*/  IMAD.HI.U32 R13, R12, R15, RZ ;  /* 0x0000000f0c0d7227 */ /* 0x000fca00078e00ff */
[----:B------:R-:W-:-:S05]  /*0420*/  IADD3 R16, PT, PT, -R13, RZ, RZ ;  /* 0x000000ff0d107210 */ /* 0x000fca0007ffe1ff */
[----:B------:R-:W-:-:S05]  /*0430*/  IMAD R13, R18, R16, R15 ;  /* 0x00000010120d7224 */ /* 0x000fca00078e020f */
[----:B------:R-:W-:-:S13]  /*0440*/  ISETP.GT.U32.AND P2, PT, R2, R13, PT ;  /* 0x0000000d0200720c */ /* 0x000fda0003f44070 */
[----:B------:R-:W-:-:S05]  /*0450*/  @!P2 IMAD.IADD R13, R13, 0x1, -R18 ;  /* 0x000000010d0da824 */ /* 0x000fca00078e0a12 */
[----:B------:R-:W-:-:S13]  /*0460*/  ISETP.GT.U32.AND P2, PT, R2, R13, PT ;  /* 0x0000000d0200720c */ /* 0x000fda0003f44070 */
[----:B------:R-:W-:Y:S01]  /*0470*/  @!P2 IMAD.IADD R13, R13, 0x1, -R18 ;  /* 0x000000010d0da824 */ /* 0x000fe200078e0a12 */
[----:B------:R-:W-:-:S04]  /*0480*/  ISETP.NE.AND P2, PT, R9, RZ, PT ;  /* 0x000000ff0900720c */ /* 0x000fc80003f45270 */
[----:B------:R-:W-:-:S04]  /*0490*/  @!P3 IADD3 R13, PT, PT, -R13, RZ, RZ ;  /* 0x000000ff0d0db210 */ /* 0x000fc80007ffe1ff */
[----:B------:R-:W-:Y:S01]  /*04a0*/  SEL R11, R14, R13, !P1 ;  /* 0x0000000d0e0b7207 */ /* 0x000fe20004800000 */
[----:B------:R-:W-:-:S04]  /*04b0*/  IMAD.MOV.U32 R13, RZ, RZ, 0x1 ;  /* 0x00000001ff0d7424 */ /* 0x000fc800078e00ff */
[----:B------:R-:W-:-:S05]  /*04c0*/  IMAD.WIDE R10, R11, 0x4, R6 ;  /* 0x000000040b0a7825 */ /* 0x000fca00078e0206 */
[----:B------:R0:W-:Y:S01]  /*04d0*/  REDG.E.ADD.STRONG.GPU desc[UR4][R10.64], R13 ;  /* 0x0000000d0a00798e */ /* 0x0001e2000c12e104 */
[----:B------:R-:W-:Y:S05]  /*04e0*/  @P2 BRA `(.L_x_2) ;  /* 0xfffffffc00ac2947 */ /* 0x000fea000383ffff */
.L_x_1:
[----:B------:R-:W-:Y:S05]  /*04f0*/  BSYNC.RECONVERGENT B0 ;  /* 0x0000000000007941 */ /* 0x000fea0003800200 */
.L_x_0:
[----:B------:R-:W-:Y:S05]  /*0500*/  @!P0 EXIT ;  /* 0x000000000000894d */ /* 0x000fea0003800000 */
[----:B------:R-:W1:Y:S01]  /*0510*/  LDC R2, c[0x0][0x394] ;  /* 0x0000e500ff027b82 */ /* 0x000e620000000800 */
[----:B------:R-:W-:Y:S01]  /*0520*/  HFMA2 R14, -RZ, RZ, 0, 0 ;  /* 0x00000000ff0e7431 */ /* 0x000fe200000001ff */
[----:B------:R-:W2:Y:S06]  /*0530*/  LDCU UR6, c[0x0][0x390] ;  /* 0x00007200ff0677ac */ /* 0x000eac0008000800 */
[----:B------:R-:W3:Y:S08]  /*0540*/  LDC.64 R4, c[0x0][0x380] ;  /* 0x0000e000ff047b82 */ /* 0x000ef00000000a00 */
[----:B------:R-:W4:Y:S01]  /*0550*/  LDC.64 R6, c[0x0][0x388] ;  /* 0x0000e200ff067b82 */ /* 0x000f220000000a00 */
[----:B-1----:R-:W-:-:S07]  /*0560*/  IABS R9, R2 ;  /* 0x0000000200097213 */ /* 0x002fce0000000000 */
[----:B------:R-:W1:Y:S01]  /*0570*/  LDC R2, c[0x0][0x394] ;  /* 0x0000e500ff027b82 */ /* 0x000e620000000800 */
[----:B------:R-:W5:Y:S08]  /*0580*/  I2F.RP R8, R9 ;  /* 0x0000000900087306 */ /* 0x000f700000209400 */
[----:B-----5:R-:W5:Y:S02]  /*0590*/  MUFU.RCP R8, R8 ;  /* 0x0000000800087308 */ /* 0x020f640000001000 */
[----:B-----5:R-:W-:-:S06]  /*05a0*/  VIADD R15, R8, 0xffffffe ;  /* 0x0ffffffe080f7836 */ /* 0x020fcc0000000000 */
[----:B------:R-:W0:Y:S02]  /*05b0*/  F2I.FTZ.U32.TRUNC.NTZ R15, R15 ;  /* 0x0000000f000f7305 */ /* 0x000e24000021f000 */
[----:B0-----:R-:W-:-:S04]  /*05c0*/  IMAD.MOV R10, RZ, RZ, -R15 ;  /* 0x000000ffff0a7224 */ /* 0x001fc800078e0a0f */
[----:B------:R-:W-:-:S04]  /*05d0*/  IMAD R11, R10, R9, RZ ;  /* 0x000000090a0b7224 */ /* 0x000fc800078e02ff */
[----:B-1234-:R-:W-:-:S07]  /*05e0*/  IMAD.HI.U32 R14, R15, R11, R14 ;  /* 0x0000000b0f0e7227 */ /* 0x01efce00078e000e */
.L_x_3:
[----:B------:R-:W-:-:S05]  /*05f0*/  IMAD.WIDE R12, R3, 0x4, R4 ;  /* 0x00000004030c7825 */ /* 0x000fca00078e0204 */
[----:B0-----:R0:W2:Y:S01]  /*0600*/  LDG.E R15, desc[UR4][R12.64] ;  /* 0x000000040c0f7981 */ /* 0x0010a2000c1e1900 */
[----:B------:R-:W-:Y:S01]  /*0610*/  IABS R10, R2 ;  /* 0x00000002000a7213 */ /* 0x000fe20000000000 */
[----:B0-----:R-:W-:Y:S01]  /*0620*/  IMAD.WIDE R12, R0, 0x4, R12 ;  /* 0x00000004000c7825 */ /* 0x001fe200078e020c */
[----:B--2---:R-:W-:Y:S02]  /*0630*/  IABS R11, R15 ;  /* 0x0000000f000b7213 */ /* 0x004fe40000000000 */
[----:B------:R-:W-:-:S03]  /*0640*/  ISETP.GE.AND P1, PT, R15, RZ, PT ;  /* 0x000000ff0f00720c */ /* 0x000fc60003f26270 */
[----:B------:R-:W-:-:S04]  /*0650*/  IMAD.HI.U32 R14, R14, R11, RZ ;  /* 0x0000000b0e0e7227 */ /* 0x000fc800078e00ff */
[----:B------:R-:W-:-:S04]  /*0660*/  IMAD.MOV R14, RZ, RZ, -R14 ;  /* 0x000000ffff0e7224 */ /* 0x000fc800078e0a0e */
[----:B------:R-:W-:Y:S01]  /*0670*/  IMAD R8, R10, R14, R11 ;  /* 0x0000000e0a087224 */ /* 0x000fe200078e020b */
[----:B------:R-:W-:-:S04]  /*0680*/  LOP3.LUT R11, RZ, R2, RZ, 0x33, !PT ;  /* 0x00000002ff0b7212 */ /* 0x000fc800078e33ff */
[----:B------:R-:W-:-:S13]  /*0690*/  ISETP.GT.U32.AND P0, PT, R9, R8, PT ;  /* 0x000000080900720c */ /* 0x000fda0003f04070 */
[----:B------:R-:W-:-:S05]  /*06a0*/  @!P0 IMAD.IADD R8, R8, 0x1, -R10 ;  /* 0x0000000108088824 */ /* 0x000fca00078e0a0a */
[----:B------:R-:W-:-:S13]  /*06b0*/  ISETP.GT.U32.AND P0, PT, R9, R8, PT ;  /* 0x000000080900720c */ /* 0x000fda0003f04070 */
[----:B------:R-:W-:Y:S02]  /*06c0*/  @!P0 IADD3 R8, PT, PT, R8, -R10, RZ ;  /* 0x8000000a08088210 */ /* 0x000fe40007ffe0ff */
[----:B------:R-:W-:-:S03]  /*06d0*/  ISETP.NE.AND P0, PT, R2, RZ, PT ;  /* 0x000000ff0200720c */ /* 0x000fc60003f05270 */
[----:B------:R-:W-:-:S05]  /*06e0*/  @!P1 IMAD.MOV R8, RZ, RZ, -R8 ;  /* 0x000000ffff089224 */ /* 0x000fca00078e0a08 */
[----:B------:R-:W-:Y:S01]  /*06f0*/  SEL R17, R11, R8, !P0 ;  /* 0x000000080b117207 */ /* 0x000fe20004000000 */
[----:B------:R-:W-:-:S04]  /*0700*/  IMAD.MOV.U32 R8, RZ, RZ, 0x1 ;  /* 0x00000001ff087424 */ /* 0x000fc800078e00ff */
[----:B------:R-:W-:-:S05]  /*0710*/  IMAD.WIDE R16, R17, 0x4, R6 ;  /* 0x0000000411107825 */ /* 0x000fca00078e0206 */
[----:B------:R0:W-:Y:S04]  /*0720*/  REDG.E.ADD.STRONG.GPU desc[UR4][R16.64], R8 ;  /* 0x000000081000798e */ /* 0x0001e8000c12e104 */
[----:B------:R1:W2:Y:S01]  /*0730*/  LDG.E R18, desc[UR4][R12.64] ;  /* 0x000000040c127981 */ /* 0x0002a2000c1e1900 */
[----:B------:R-:W3:Y:S01]  /*0740*/  I2F.RP R19, R10 ;  /* 0x0000000a00137306 */ /* 0x000ee20000209400 */
[----:B------:R-:W-:Y:S02]  /*0750*/  IMAD.MOV.U32 R14, RZ, RZ, RZ ;  /* 0x000000ffff0e7224 */ /* 0x000fe400078e00ff */
[----:B-1----:R-:W-:-:S05]  /*0760*/  IMAD.WIDE R12, R0, 0x4, R12 ;  /* 0x00000004000c7825 */ /* 0x002fca00078e020c */
[----:B---3--:R-:W1:Y:S02]  /*0770*/  MUFU.RCP R19, R19 ;  /* 0x0000001300137308 */ /* 0x008e640000001000 */
[----:B-1----:R-:W-:-:S06]  /*0780*/  IADD3 R20, PT, PT, R19, 0xffffffe, RZ ;  /* 0x0ffffffe13147810 */ /* 0x002fcc0007ffe0ff */
[----:B------:R-:W1:Y:S02]  /*0790*/  F2I.FTZ.U32.TRUNC.NTZ R15, R20 ;  /* 0x00000014000f7305 */ /* 0x000e64000021f000 */
[----:B-1----:R-:W-:-:S04]  /*07a0*/  IMAD.MOV R9, RZ, RZ, -R15 ;  /* 0x000000ffff097224 */ /* 0x002fc800078e0a0f */
[----:B------:R-:W-:-:S04]  /*07b0*/  IMAD R9, R9, R10, RZ ;  /* 0x0000000a09097224 */ /* 0x000fc800078e02ff */
[----:B------:R-:W-:Y:S01]  /*07c0*/  IMAD.HI.U32 R14, R15, R9, R14 ;  /* 0x000000090f0e7227 */ /* 0x000fe200078e000e */
[----:B--2---:R-:W-:Y:S02]  /*07d0*/  IABS R21, R18 ;  /* 0x0000001200157213 */ /* 0x004fe40000000000 */
[----:B------:R-:W-:Y:S02]  /*07e0*/  ISETP.GE.AND P2, PT, R18, RZ, PT ;  /* 0x000000ff1200720c */ /* 0x000fe40003f46270 */
[----:B------:R-:W-:-:S05]  /*07f0*/  MOV R15, R21 ;  /* 0x00000015000f7202 */ /* 0x000fca0000000f00 */
[----:B------:R-:W-:-:S04]  /*0800*/  IMAD.HI.U32 R9, R14, R15, RZ ;  /* 0x0000000f0e097227 */ /* 0x000fc800078e00ff */
[----:B------:R-:W-:-:S04]  /*0810*/  IMAD.MOV R9, RZ, RZ, -R9 ;  /* 0x000000ffff097224 */ /* 0x000fc800078e0a09 */
[----:B------:R-:W-:Y:S02]  /*0820*/  IMAD R15, R10, R9, R15 ;  /* 0x000000090a0f7224 */ /* 0x000fe400078e020f */
[----:B------:R-:W-:-:S05]  /*0830*/  IMAD.MOV.U32 R9, RZ, RZ, R10 ;  /* 0x000000ffff097224 */ /* 0x000fca00078e000a */
[----:B------:R-:W-:-:S13]  /*0840*/  ISETP.GT.U32.AND P1, PT, R9, R15, PT ;  /* 0x0000000f0900720c */ /* 0x000fda0003f24070 */
[----:B------:R-:W-:-:S04]  /*0850*/  @!P1 IADD3 R15, PT, PT, R15, -R10, RZ ;  /* 0x8000000a0f0f9210 */ /* 0x000fc80007ffe0ff */
[----:B------:R-:W-:-:S13]  /*0860*/  ISETP.GT.U32.AND P1, PT, R9, R15, PT ;  /* 0x0000000f0900720c */ /* 0x000fda0003f24070 */
[----:B------:R-:W-:-:S04]  /*0870*/  @!P1 IMAD.IADD R15, R15, 0x1, -R10 ;  /* 0x000000010f0f9824 */ /* 0x000fc800078e0a0a */
[----:B------:R-:W-:-:S05]  /*0880*/  @!P2 IMAD.MOV R15, RZ, RZ, -R15 ;  /* 0x000000ffff0fa224 */ /* 0x000fca00078e0a0f */
[----:B0-----:R-:W-:-:S05]  /*0890*/  SEL R17, R11, R15, !P0 ;  /* 0x0000000f0b117207 */ /* 0x001fca0004000000 */
[----:B------:R-:W-:-:S05]  /*08a0*/  IMAD.WIDE R16, R17, 0x4, R6 ;  /* 0x0000000411107825 */ /* 0x000fca00078e0206 */
[----:B------:R0:W-:Y:S04]  /*08b0*/  REDG.E.ADD.STRONG.GPU desc[UR4][R16.64], R8 ;  /* 0x000000081000798e */ /* 0x0001e8000c12e104 */
[----:B------:R1:W2:Y:S02]  /*08c0*/  LDG.E R15, desc[UR4][R12.64] ;  /* 0x000000040c0f7981 */ /* 0x0002a4000c1e1900 */
[----:B-1----:R-:W-:Y:S01]  /*08d0*/  IMAD.WIDE R12, R0, 0x4, R12 ;  /* 0x00000004000c7825 */ /* 0x002fe200078e020c */
        /* <DEDUP_REMOVED lines=8> */
[----:B------:R-:W-:-:S05]  /*0960*/  @!P1 IADD3 R18, PT, PT, R18, -R10, RZ ;  /* 0x8000000a12129210 */ /* 0x000fca0007ffe0ff */
[----:B------:R-:W-:-:S05]  /*0970*/  @!P2 IMAD.MOV R18, RZ, RZ, -R18 ;  /* 0x000000ffff12a224 */ /* 0x000fca00078e0a12 */
[----:B0-----:R-:W-:-:S05]  /*0980*/  SEL R17, R11, R18, !P0 ;  /* 0x000000120b117207 */ /* 0x001fca0004000000 */
[----:B------:R-:W-:-:S05]  /*0990*/  IMAD.WIDE R16, R17, 0x4, R6 ;  /* 0x0000000411107825 */ /* 0x000fca00078e0206 */
[----:B------:R0:W-:Y:S04]  /*09a0*/  REDG.E.ADD.STRONG.GPU desc[UR4][R16.64], R8 ;  /* 0x000000081000798e */ /* 0x0001e8000c12e104 */
[----:B------:R-:W2:Y:S01]  /*09b0*/  LDG.E R12, desc[UR4][R12.64] ;  /* 0x000000040c0c7981 */ /* 0x000ea2000c1e1900 */
[----:B------:R-:W-:Y:S02]  /*09c0*/  LEA R3, R0, R3, 0x2 ;  /* 0x0000000300037211 */ /* 0x000fe400078e10ff */
        /* <DEDUP_REMOVED lines=10> */
[----:B------:R-:W-:Y:S02]  /*0a70*/  SEL R11, R11, R15, !P0 ;  /* 0x0000000f0b0b7207 */ /* 0x000fe40004000000 */
[----:B------:R-:W-:-:S03]  /*0a80*/  ISETP.GE.AND P0, PT, R3, UR6, PT ;  /* 0x0000000603007c0c */ /* 0x000fc6000bf06270 */
[----:B------:R-:W-:-:S05]  /*0a90*/  IMAD.WIDE R10, R11, 0x4, R6 ;  /* 0x000000040b0a7825 */ /* 0x000fca00078e0206 */
[----:B------:R0:W-:Y:S05]  /*0aa0*/  REDG.E.ADD.STRONG.GPU desc[UR4][R10.64], R8 ;  /* 0x000000080a00798e */ /* 0x0001ea000c12e104 */
[----:B------:R-:W-:Y:S05]  /*0ab0*/  @!P0 BRA `(.L_x_3) ;  /* 0xfffffff800cc8947 */ /* 0x000fea000383ffff */
[----:B------:R-:W-:Y:S05]  /*0ac0*/  EXIT ;  /* 0x000000000000794d */ /* 0x000fea0003800000 */
.L_x_4:
[----:B------:R-:W-:-:S00]  /*0ad0*/  BRA `(.L_x_4) ;  /* 0xfffffffc00fc7947 */ /* 0x000fc0000383ffff */
[----:B------:R-:W-:-:S00]  /*0ae0*/  NOP ;  /* 0x0000000000007918 */ /* 0x000fc00000000000 */
        /* <DEDUP_REMOVED lines=9> */
.L_x_5:


//--------------------- .nv.shared.reserved.0     --------------------------
	.section	.nv.shared.reserved.0,"aw",@nobits
	.weak		__nv_reservedSMEM_offset_0_alias
	.size		__nv_reservedSMEM_offset_0_alias, 0, 64
	.other		__nv_reservedSMEM_offset_0_alias,@"STO_CUDA_RESERVED_SHARED STV_DEFAULT"
__nv_reservedSMEM_offset_0_alias:
	.zero		0
	.zero		64


//--------------------- .nv.constant0._Z16create_histogramPKiPiii --------------------------
	.section	.nv.constant0._Z16create_histogramPKiPiii,"a",@progbits
	.sectionflags	@""
	.align	4
.nv.constant0._Z16create_histogramPKiPiii:
	.zero		920


//--------------------- SYMBOLS --------------------------

	.type		.nv.reservedSmem.offset0,@object
	.size		.nv.reservedSmem.offset0,0x4
